//
// Generated by NVIDIA NVVM Compiler
//
// Compiler Build ID: CL-36424714
// Cuda compilation tools, release 13.0, V13.0.88
// Based on NVVM 20.0.0
//

.version 9.0
.target sm_100
.address_size 64

	// .globl	_Z11nearestNodePfPiS0_i

.visible .entry _Z11nearestNodePfPiS0_i(
	.param .u64 .ptr .align 1 _Z11nearestNodePfPiS0_i_param_0,
	.param .u64 .ptr .align 1 _Z11nearestNodePfPiS0_i_param_1,
	.param .u64 .ptr .align 1 _Z11nearestNodePfPiS0_i_param_2,
	.param .u32 _Z11nearestNodePfPiS0_i_param_3
)
{
	.reg .pred 	%p<16>;
	.reg .b32 	%r<56>;
	.reg .b32 	%f<29>;
	.reg .b64 	%rd<21>;

	ld.param.u64 	%rd12, [_Z11nearestNodePfPiS0_i_param_0];
	ld.param.u64 	%rd13, [_Z11nearestNodePfPiS0_i_param_1];
	ld.param.u64 	%rd11, [_Z11nearestNodePfPiS0_i_param_2];
	ld.param.u32 	%r26, [_Z11nearestNodePfPiS0_i_param_3];
	cvta.to.global.u64 	%rd1, %rd12;
	cvta.to.global.u64 	%rd2, %rd13;
	setp.lt.s32 	%p1, %r26, 1;
	mov.b32 	%r44, -1;
	@%p1 bra 	$L__BB0_17;
	and.b32  	%r1, %r26, 3;
	setp.lt.u32 	%p2, %r26, 4;
	mov.f32 	%f22, 0f47C35000;
	mov.b32 	%r44, -1;
	mov.b32 	%r52, 0;
	@%p2 bra 	$L__BB0_12;
	and.b32  	%r52, %r26, 2147483644;
	mov.f32 	%f22, 0f47C35000;
	mov.b32 	%r44, -1;
	mov.b32 	%r42, 0;
$L__BB0_3:
	mul.wide.u32 	%rd14, %r42, 4;
	add.s64 	%rd3, %rd1, %rd14;
	ld.global.f32 	%f2, [%rd3];
	setp.geu.f32 	%p3, %f2, %f22;
	add.s64 	%rd4, %rd2, %rd14;
	@%p3 bra 	$L__BB0_5;
	ld.global.u32 	%r33, [%rd4];
	setp.eq.s32 	%p4, %r33, 1;
	selp.f32 	%f22, %f22, %f2, %p4;
	selp.b32 	%r44, %r44, %r42, %p4;
$L__BB0_5:
	ld.global.f32 	%f5, [%rd3+4];
	setp.geu.f32 	%p5, %f5, %f22;
	@%p5 bra 	$L__BB0_7;
	add.s32 	%r34, %r42, 1;
	ld.global.u32 	%r35, [%rd4+4];
	setp.eq.s32 	%p6, %r35, 1;
	selp.f32 	%f22, %f22, %f5, %p6;
	selp.b32 	%r44, %r44, %r34, %p6;
$L__BB0_7:
	ld.global.f32 	%f8, [%rd3+8];
	setp.geu.f32 	%p7, %f8, %f22;
	@%p7 bra 	$L__BB0_9;
	add.s32 	%r36, %r42, 2;
	ld.global.u32 	%r37, [%rd4+8];
	setp.eq.s32 	%p8, %r37, 1;
	selp.f32 	%f22, %f22, %f8, %p8;
	selp.b32 	%r44, %r44, %r36, %p8;
$L__BB0_9:
	ld.global.f32 	%f11, [%rd3+12];
	setp.geu.f32 	%p9, %f11, %f22;
	@%p9 bra 	$L__BB0_11;
	add.s32 	%r38, %r42, 3;
	ld.global.u32 	%r39, [%rd4+12];
	setp.eq.s32 	%p10, %r39, 1;
	selp.f32 	%f22, %f22, %f11, %p10;
	selp.b32 	%r44, %r44, %r38, %p10;
$L__BB0_11:
	add.s32 	%r42, %r42, 4;
	setp.ne.s32 	%p11, %r42, %r52;
	@%p11 bra 	$L__BB0_3;
$L__BB0_12:
	setp.eq.s32 	%p12, %r1, 0;
	@%p12 bra 	$L__BB0_17;
	mul.wide.u32 	%rd15, %r52, 4;
	add.s64 	%rd20, %rd2, %rd15;
	add.s64 	%rd19, %rd1, %rd15;
	neg.s32 	%r51, %r1;
$L__BB0_14:
	.pragma "nounroll";
	ld.global.f32 	%f16, [%rd19];
	setp.geu.f32 	%p13, %f16, %f22;
	@%p13 bra 	$L__BB0_16;
	ld.global.u32 	%r40, [%rd20];
	setp.eq.s32 	%p14, %r40, 1;
	selp.f32 	%f22, %f22, %f16, %p14;
	selp.b32 	%r44, %r44, %r52, %p14;
$L__BB0_16:
	add.s32 	%r52, %r52, 1;
	add.s64 	%rd20, %rd20, 4;
	add.s64 	%rd19, %rd19, 4;
	add.s32 	%r51, %r51, 1;
	setp.ne.s32 	%p15, %r51, 0;
	@%p15 bra 	$L__BB0_14;
$L__BB0_17:
	cvta.to.global.u64 	%rd16, %rd11;
	st.global.u32 	[%rd16], %r44;
	mul.wide.s32 	%rd17, %r44, 4;
	add.s64 	%rd18, %rd2, %rd17;
	mov.b32 	%r41, 1;
	st.global.u32 	[%rd18], %r41;
	ret;

}
	// .globl	_Z9cudaRelaxPfS_PiS0_S0_
.visible .entry _Z9cudaRelaxPfS_PiS0_S0_(
	.param .u64 .ptr .align 1 _Z9cudaRelaxPfS_PiS0_S0__param_0,
	.param .u64 .ptr .align 1 _Z9cudaRelaxPfS_PiS0_S0__param_1,
	.param .u64 .ptr .align 1 _Z9cudaRelaxPfS_PiS0_S0__param_2,
	.param .u64 .ptr .align 1 _Z9cudaRelaxPfS_PiS0_S0__param_3,
	.param .u64 .ptr .align 1 _Z9cudaRelaxPfS_PiS0_S0__param_4
)
{
	.reg .pred 	%p<4>;
	.reg .b32 	%r<8>;
	.reg .b32 	%f<5>;
	.reg .b64 	%rd<21>;

	ld.param.u64 	%rd5, [_Z9cudaRelaxPfS_PiS0_S0__param_0];
	ld.param.u64 	%rd6, [_Z9cudaRelaxPfS_PiS0_S0__param_1];
	ld.param.u64 	%rd3, [_Z9cudaRelaxPfS_PiS0_S0__param_2];
	ld.param.u64 	%rd4, [_Z9cudaRelaxPfS_PiS0_S0__param_3];
	ld.param.u64 	%rd7, [_Z9cudaRelaxPfS_PiS0_S0__param_4];
	cvta.to.global.u64 	%rd1, %rd6;
	cvta.to.global.u64 	%rd8, %rd5;
	cvta.to.global.u64 	%rd9, %rd7;
	mov.u32 	%r3, %ctaid.x;
	mov.u32 	%r4, %ntid.x;
	mov.u32 	%r5, %tid.x;
	mad.lo.s32 	%r1, %r3, %r4, %r5;
	ld.global.u32 	%r2, [%rd9];
	mad.lo.s32 	%r6, %r2, 800, %r1;
	mul.wide.s32 	%rd10, %r6, 4;
	add.s64 	%rd11, %rd8, %rd10;
	ld.global.f32 	%f2, [%rd11];
	mul.wide.s32 	%rd12, %r2, 4;
	add.s64 	%rd13, %rd1, %rd12;
	ld.global.f32 	%f3, [%rd13];
	add.f32 	%f1, %f2, %f3;
	setp.eq.f32 	%p1, %f2, 0f00000000;
	@%p1 bra 	$L__BB1_4;
	cvta.to.global.u64 	%rd14, %rd4;
	mul.wide.s32 	%rd15, %r1, 4;
	add.s64 	%rd16, %rd14, %rd15;
	ld.global.u32 	%r7, [%rd16];
	setp.eq.s32 	%p2, %r7, 1;
	@%p2 bra 	$L__BB1_4;
	add.s64 	%rd2, %rd1, %rd15;
	ld.global.f32 	%f4, [%rd2];
	setp.geu.f32 	%p3, %f1, %f4;
	@%p3 bra 	$L__BB1_4;
	st.global.f32 	[%rd2], %f1;
	cvta.to.global.u64 	%rd18, %rd3;
	add.s64 	%rd20, %rd18, %rd15;
	st.global.u32 	[%rd20], %r2;
$L__BB1_4:
	ret;

}


// ===== COMPILED SASS (sm_100) =====

	.target	sm_100

	.elftype	@"ET_EXEC"


//--------------------- .note.nv.tkinfo           --------------------------
	.section	.note.nv.tkinfo,"",@"SHT_NOTE"
	.sectionflags	@"SHF_NOTE_NV_TKINFO"
	.tkinfo
        /*0018*/ 	.word	0x00000002
        /*0030*/ 	.string	""
        /*0030*/ 	.string	"ptxas"
        /*0030*/ 	.string	"Cuda compilation tools, release 13.0, V13.0.88"
        /*0030*/ 	.string	"Build cuda_13.0.r13.0/compiler.36424714_0"
        /*0030*/ 	.string	"-arch sm_100 -m 64 "



//--------------------- .note.nv.cuinfo           --------------------------
	.section	.note.nv.cuinfo,"",@"SHT_NOTE"
	.sectionflags	@"SHF_NOTE_NV_CUINFO"
        /*0018*/ 	.short	0x0002
        /*001a*/ 	.short	0x0064
        /*001c*/ 	.short	0x0082
	.zero		2


//--------------------- .nv.info                  --------------------------
	.section	.nv.info,"",@"SHT_CUDA_INFO"
	.align	4


	//----- nvinfo : EIATTR_REGCOUNT
	.align		4
        /*0000*/ 	.byte	0x04, 0x2f
        /*0002*/ 	.short	(.L_1 - .L_0)
	.align		4
.L_0:
        /*0004*/ 	.word	index@(_Z11nearestNodePfPiS0_i)
        /*0008*/ 	.word	0x00000020


	//----- nvinfo : EIATTR_FRAME_SIZE
	.align		4
.L_1:
        /*000c*/ 	.byte	0x04, 0x11
        /*000e*/ 	.short	(.L_3 - .L_2)
	.align		4
.L_2:
        /*0010*/ 	.word	index@(_Z11nearestNodePfPiS0_i)
        /*0014*/ 	.word	0x00000000


	//----- nvinfo : EIATTR_REGCOUNT
	.align		4
.L_3:
        /*0018*/ 	.byte	0x04, 0x2f
        /*001a*/ 	.short	(.L_5 - .L_4)
	.align		4
.L_4:
        /*001c*/ 	.word	index@(_Z9cudaRelaxPfS_PiS0_S0_)
        /*0020*/ 	.word	0x00000010


	//----- nvinfo : EIATTR_FRAME_SIZE
	.align		4
.L_5:
        /*0024*/ 	.byte	0x04, 0x11
        /*0026*/ 	.short	(.L_7 - .L_6)
	.align		4
.L_6:
        /*0028*/ 	.word	index@(_Z9cudaRelaxPfS_PiS0_S0_)
        /*002c*/ 	.word	0x00000000


	//----- nvinfo : EIATTR_MIN_STACK_SIZE
	.align		4
.L_7:
        /*0030*/ 	.byte	0x04, 0x12
        /*0032*/ 	.short	(.L_9 - .L_8)
	.align		4
.L_8:
        /*0034*/ 	.word	index@(_Z9cudaRelaxPfS_PiS0_S0_)
        /*0038*/ 	.word	0x00000000


	//----- nvinfo : EIATTR_MIN_STACK_SIZE
	.align		4
.L_9:
        /*003c*/ 	.byte	0x04, 0x12
        /*003e*/ 	.short	(.L_11 - .L_10)
	.align		4
.L_10:
        /*0040*/ 	.word	index@(_Z11nearestNodePfPiS0_i)
        /*0044*/ 	.word	0x00000000
.L_11:


//--------------------- .nv.compat                --------------------------
	.section	.nv.compat,"",@"SHT_CUDA_COMPAT_INFO"
	.align	4
        /*0000*/ 	.byte	0x02, 0x09, 0x00, 0x00, 0x02, 0x02, 0x01, 0x00, 0x02, 0x05, 0x05, 0x00, 0x03, 0x07, 0x01, 0x01
        /*0010*/ 	.byte	0x02, 0x03, 0x00, 0x00, 0x02, 0x06, 0x01, 0x00, 0x04, 0x0b, 0x08, 0x00, 0x09, 0x00, 0x00, 0x00
        /*0020*/ 	.byte	0x00, 0x00, 0x00, 0x00


//--------------------- .nv.info._Z9cudaRelaxPfS_PiS0_S0_ --------------------------
	.section	.nv.info._Z9cudaRelaxPfS_PiS0_S0_,"",@"SHT_CUDA_INFO"
	.sectionflags	@""
	.align	4


	//----- nvinfo : EIATTR_CUDA_API_VERSION
	.align		4
        /*0000*/ 	.byte	0x04, 0x37
        /*0002*/ 	.short	(.L_13 - .L_12)
.L_12:
        /*0004*/ 	.word	0x00000082


	//----- nvinfo : EIATTR_KPARAM_INFO
	.align		4
.L_13:
        /*0008*/ 	.byte	0x04, 0x17
        /*000a*/ 	.short	(.L_15 - .L_14)
.L_14:
        /*000c*/ 	.word	0x00000000
        /*0010*/ 	.short	0x0004
        /*0012*/ 	.short	0x0020
        /*0014*/ 	.byte	0x00, 0xf5, 0x21, 0x00


	//----- nvinfo : EIATTR_KPARAM_INFO
	.align		4
.L_15:
        /*0018*/ 	.byte	0x04, 0x17
        /*001a*/ 	.short	(.L_17 - .L_16)
.L_16:
        /*001c*/ 	.word	0x00000000
        /*0020*/ 	.short	0x0003
        /*0022*/ 	.short	0x0018
        /*0024*/ 	.byte	0x00, 0xf5, 0x21, 0x00


	//----- nvinfo : EIATTR_KPARAM_INFO
	.align		4
.L_17:
        /*0028*/ 	.byte	0x04, 0x17
        /*002a*/ 	.short	(.L_19 - .L_18)
.L_18:
        /*002c*/ 	.word	0x00000000
        /*0030*/ 	.short	0x0002
        /*0032*/ 	.short	0x0010
        /*0034*/ 	.byte	0x00, 0xf5, 0x21, 0x00


	//----- nvinfo : EIATTR_KPARAM_INFO
	.align		4
.L_19:
        /*0038*/ 	.byte	0x04, 0x17
        /*003a*/ 	.short	(.L_21 - .L_20)
.L_20:
        /*003c*/ 	.word	0x00000000
        /*0040*/ 	.short	0x0001
        /*0042*/ 	.short	0x0008
        /*0044*/ 	.byte	0x00, 0xf5, 0x21, 0x00


	//----- nvinfo : EIATTR_KPARAM_INFO
	.align		4
.L_21:
        /*0048*/ 	.byte	0x04, 0x17
        /*004a*/ 	.short	(.L_23 - .L_22)
.L_22:
        /*004c*/ 	.word	0x00000000
        /*0050*/ 	.short	0x0000
        /*0052*/ 	.short	0x0000
        /*0054*/ 	.byte	0x00, 0xf5, 0x21, 0x00


	//----- nvinfo : EIATTR_SPARSE_MMA_MASK
	.align		4
.L_23:
        /*0058*/ 	.byte	0x03, 0x50
        /*005a*/ 	.short	0x0000


	//----- nvinfo : EIATTR_MAXREG_COUNT
	.align		4
        /*005c*/ 	.byte	0x03, 0x1b
        /*005e*/ 	.short	0x00ff


	//----- nvinfo : EIATTR_MERCURY_ISA_VERSION
	.align		4
        /*0060*/ 	.byte	0x03, 0x5f
        /*0062*/ 	.short	0x0101


	//----- nvinfo : EIATTR_VRC_CTA_INIT_COUNT
	.align		4
        /*0064*/ 	.byte	0x02, 0x4a
	.zero		1
	.zero		1


	//----- nvinfo : EIATTR_EXIT_INSTR_OFFSETS
	.align		4
        /*0068*/ 	.byte	0x04, 0x1c
        /*006a*/ 	.short	(.L_25 - .L_24)


	//   ....[0]....
.L_24:
        /*006c*/ 	.word	0x00000100


	//   ....[1]....
        /*0070*/ 	.word	0x00000150


	//   ....[2]....
        /*0074*/ 	.word	0x000001a0


	//   ....[3]....
        /*0078*/ 	.word	0x000001f0


	//----- nvinfo : EIATTR_CBANK_PARAM_SIZE
	.align		4
.L_25:
        /*007c*/ 	.byte	0x03, 0x19
        /*007e*/ 	.short	0x0028


	//----- nvinfo : EIATTR_PARAM_CBANK
	.align		4
        /*0080*/ 	.byte	0x04, 0x0a
        /*0082*/ 	.short	(.L_27 - .L_26)
	.align		4
.L_26:
        /*0084*/ 	.word	index@(.nv.constant0._Z9cudaRelaxPfS_PiS0_S0_)
        /*0088*/ 	.short	0x0380
        /*008a*/ 	.short	0x0028


	//----- nvinfo : EIATTR_SW_WAR
	.align		4
.L_27:
        /*008c*/ 	.byte	0x04, 0x36
        /*008e*/ 	.short	(.L_29 - .L_28)
.L_28:
        /*0090*/ 	.word	0x00000008
.L_29:


//--------------------- .nv.info._Z11nearestNodePfPiS0_i --------------------------
	.section	.nv.info._Z11nearestNodePfPiS0_i,"",@"SHT_CUDA_INFO"
	.sectionflags	@""
	.align	4


	//----- nvinfo : EIATTR_CUDA_API_VERSION
	.align		4
        /*0000*/ 	.byte	0x04, 0x37
        /*0002*/ 	.short	(.L_31 - .L_30)
.L_30:
        /*0004*/ 	.word	0x00000082


	//----- nvinfo : EIATTR_KPARAM_INFO
	.align		4
.L_31:
        /*0008*/ 	.byte	0x04, 0x17
        /*000a*/ 	.short	(.L_33 - .L_32)
.L_32:
        /*000c*/ 	.word	0x00000000
        /*0010*/ 	.short	0x0003
        /*0012*/ 	.short	0x0018
        /*0014*/ 	.byte	0x00, 0xf0, 0x11, 0x00


	//----- nvinfo : EIATTR_KPARAM_INFO
	.align		4
.L_33:
        /*0018*/ 	.byte	0x04, 0x17
        /*001a*/ 	.short	(.L_35 - .L_34)
.L_34:
        /*001c*/ 	.word	0x00000000
        /*0020*/ 	.short	0x0002
        /*0022*/ 	.short	0x0010
        /*0024*/ 	.byte	0x00, 0xf5, 0x21, 0x00


	//----- nvinfo : EIATTR_KPARAM_INFO
	.align		4
.L_35:
        /*0028*/ 	.byte	0x04, 0x17
        /*002a*/ 	.short	(.L_37 - .L_36)
.L_36:
        /*002c*/ 	.word	0x00000000
        /*0030*/ 	.short	0x0001
        /*0032*/ 	.short	0x0008
        /*0034*/ 	.byte	0x00, 0xf5, 0x21, 0x00


	//----- nvinfo : EIATTR_KPARAM_INFO
	.align		4
.L_37:
        /*0038*/ 	.byte	0x04, 0x17
        /*003a*/ 	.short	(.L_39 - .L_38)
.L_38:
        /*003c*/ 	.word	0x00000000
        /*0040*/ 	.short	0x0000
        /*0042*/ 	.short	0x0000
        /*0044*/ 	.byte	0x00, 0xf5, 0x21, 0x00


	//----- nvinfo : EIATTR_SPARSE_MMA_MASK
	.align		4
.L_39:
        /*0048*/ 	.byte	0x03, 0x50
        /*004a*/ 	.short	0x0000


	//----- nvinfo : EIATTR_MAXREG_COUNT
	.align		4
        /*004c*/ 	.byte	0x03, 0x1b
        /*004e*/ 	.short	0x00ff


	//----- nvinfo : EIATTR_MERCURY_ISA_VERSION
	.align		4
        /*0050*/ 	.byte	0x03, 0x5f
        /*0052*/ 	.short	0x0101


	//----- nvinfo : EIATTR_VRC_CTA_INIT_COUNT
	.align		4
        /*0054*/ 	.byte	0x02, 0x4a
	.zero		1
	.zero		1


	//----- nvinfo : EIATTR_EXIT_INSTR_OFFSETS
	.align		4
        /*0058*/ 	.byte	0x04, 0x1c
        /*005a*/ 	.short	(.L_41 - .L_40)


	//   ....[0]....
.L_40:
        /*005c*/ 	.word	0x000011d0


	//----- nvinfo : EIATTR_CBANK_PARAM_SIZE
	.align		4
.L_41:
        /*0060*/ 	.byte	0x03, 0x19
        /*0062*/ 	.short	0x001c


	//----- nvinfo : EIATTR_PARAM_CBANK
	.align		4
        /*0064*/ 	.byte	0x04, 0x0a
        /*0066*/ 	.short	(.L_43 - .L_42)
	.align		4
.L_42:
        /*0068*/ 	.word	index@(.nv.constant0._Z11nearestNodePfPiS0_i)
        /*006c*/ 	.short	0x0380
        /*006e*/ 	.short	0x001c


	//----- nvinfo : EIATTR_SW_WAR
	.align		4
.L_43:
        /*0070*/ 	.byte	0x04, 0x36
        /*0072*/ 	.short	(.L_45 - .L_44)
.L_44:
        /*0074*/ 	.word	0x00000008
.L_45:


//--------------------- .nv.callgraph             --------------------------
	.section	.nv.callgraph,"",@"SHT_CUDA_CALLGRAPH"
	.align	4
	.sectionentsize	8
	.align		4
        /*0000*/ 	.word	0x00000000
	.align		4
        /*0004*/ 	.word	0xffffffff
	.align		4
        /*0008*/ 	.word	0x00000000
	.align		4
        /*000c*/ 	.word	0xfffffffe
	.align		4
        /*0010*/ 	.word	0x00000000
	.align		4
        /*0014*/ 	.word	0xfffffffd
	.align		4
        /*0018*/ 	.word	0x00000000
	.align		4
        /*001c*/ 	.word	0xfffffffc


//--------------------- .text._Z9cudaRelaxPfS_PiS0_S0_ --------------------------
	.section	.text._Z9cudaRelaxPfS_PiS0_S0_,"ax",@progbits
	.align	128
        .global         _Z9cudaRelaxPfS_PiS0_S0_
        .type           _Z9cudaRelaxPfS_PiS0_S0_,@function
        .size           _Z9cudaRelaxPfS_PiS0_S0_,(.L_x_9 - _Z9cudaRelaxPfS_PiS0_S0_)
        .other          _Z9cudaRelaxPfS_PiS0_S0_,@"STO_CUDA_ENTRY STV_DEFAULT"
_Z9cudaRelaxPfS_PiS0_S0_:
.text._Z9cudaRelaxPfS_PiS0_S0_:
[----:B------:R-:W-:Y:S08]  /*0000*/  LDC R1, c[0x0][0x37c] ;  /* 0x0000df00ff017b82 */ /* 0x000ff00000000800 */
[----:B------:R-:W0:Y:S01]  /*0010*/  LDC.64 R2, c[0x0][0x3a0] ;  /* 0x0000e800ff027b82 */ /* 0x000e220000000a00 */
[----:B------:R-:W0:Y:S01]  /*0020*/  LDCU.64 UR4, c[0x0][0x358] ;  /* 0x00006b00ff0477ac */ /* 0x000e220008000a00 */
[----:B------:R-:W1:Y:S06]  /*0030*/  S2R R0, SR_TID.X ;  /* 0x0000000000007919 */ /* 0x000e6c0000002100 */
[----:B------:R-:W1:Y:S08]  /*0040*/  S2UR UR6, SR_CTAID.X ;  /* 0x00000000000679c3 */ /* 0x000e700000002500 */
[----:B------:R-:W1:Y:S01]  /*0050*/  LDC R9, c[0x0][0x360] ;  /* 0x0000d800ff097b82 */ /* 0x000e620000000800 */
[----:B0-----:R-:W2:Y:S07]  /*0060*/  LDG.E R11, desc[UR4][R2.64] ;  /* 0x00000004020b7981 */ /* 0x001eae000c1e1900 */
[----:B------:R-:W0:Y:S01]  /*0070*/  LDC.64 R4, c[0x0][0x380] ;  /* 0x0000e000ff047b82 */ /* 0x000e220000000a00 */
[----:B-1----:R-:W-:-:S04]  /*0080*/  IMAD R9, R9, UR6, R0 ;  /* 0x0000000609097c24 */ /* 0x002fc8000f8e0200 */
[----:B--2---:R-:W-:-:S04]  /*0090*/  IMAD R7, R11, 0x320, R9 ;  /* 0x000003200b077824 */ /* 0x004fc800078e0209 */
[----:B0-----:R-:W-:Y:S02]  /*00a0*/  IMAD.WIDE R4, R7, 0x4, R4 ;  /* 0x0000000407047825 */ /* 0x001fe400078e0204 */
[----:B------:R-:W0:Y:S04]  /*00b0*/  LDC.64 R6, c[0x0][0x388] ;  /* 0x0000e200ff067b82 */ /* 0x000e280000000a00 */
[----:B------:R-:W2:Y:S01]  /*00c0*/  LDG.E R4, desc[UR4][R4.64] ;  /* 0x0000000404047981 */ /* 0x000ea2000c1e1900 */
[----:B0-----:R-:W-:-:S05]  /*00d0*/  IMAD.WIDE R2, R11, 0x4, R6 ;  /* 0x000000040b027825 */ /* 0x001fca00078e0206 */
[----:B------:R0:W5:Y:S01]  /*00e0*/  LDG.E R13, desc[UR4][R2.64] ;  /* 0x00000004020d7981 */ /* 0x000162000c1e1900 */
[----:B--2---:R-:W-:-:S13]  /*00f0*/  FSETP.NEU.AND P0, PT, R4, RZ, PT ;  /* 0x000000ff0400720b */ /* 0x004fda0003f0d000 */
[----:B0-----:R-:W-:Y:S05]  /*0100*/  @!P0 EXIT ;  /* 0x000000000000894d */ /* 0x001fea0003800000 */
[----:B------:R-:W0:Y:S02]  /*0110*/  LDC.64 R2, c[0x0][0x398] ;  /* 0x0000e600ff027b82 */ /* 0x000e240000000a00 */
[----:B0-----:R-:W-:-:S06]  /*0120*/  IMAD.WIDE R2, R9, 0x4, R2 ;  /* 0x0000000409027825 */ /* 0x001fcc00078e0202 */
[----:B------:R-:W2:Y:S02]  /*0130*/  LDG.E R2, desc[UR4][R2.64] ;  /* 0x0000000402027981 */ /* 0x000ea4000c1e1900 */
[----:B--2---:R-:W-:-:S13]  /*0140*/  ISETP.NE.AND P0, PT, R2, 0x1, PT ;  /* 0x000000010200780c */ /* 0x004fda0003f05270 */
[----:B------:R-:W-:Y:S05]  /*0150*/  @!P0 EXIT ;  /* 0x000000000000894d */ /* 0x000fea0003800000 */
[----:B------:R-:W-:-:S05]  /*0160*/  IMAD.WIDE R2, R9, 0x4, R6 ;  /* 0x0000000409027825 */ /* 0x000fca00078e0206 */
[----:B------:R-:W2:Y:S01]  /*0170*/  LDG.E R0, desc[UR4][R2.64] ;  /* 0x0000000402007981 */ /* 0x000ea2000c1e1900 */
[----:B-----5:R-:W-:-:S05]  /*0180*/  FADD R13, R4, R13 ;  /* 0x0000000d040d7221 */ /* 0x020fca0000000000 */
[----:B--2---:R-:W-:-:S13]  /*0190*/  FSETP.GEU.AND P0, PT, R13, R0, PT ;  /* 0x000000000d00720b */ /* 0x004fda0003f0e000 */
[----:B------:R-:W-:Y:S05]  /*01a0*/  @P0 EXIT ;  /* 0x000000000000094d */ /* 0x000fea0003800000 */
[----:B------:R-:W0:Y:S01]  /*01b0*/  LDC.64 R4, c[0x0][0x390] ;  /* 0x0000e400ff047b82 */ /* 0x000e220000000a00 */
[----:B------:R-:W-:Y:S01]  /*01c0*/  STG.E desc[UR4][R2.64], R13 ;  /* 0x0000000d02007986 */ /* 0x000fe2000c101904 */
[----:B0-----:R-:W-:-:S05]  /*01d0*/  IMAD.WIDE R4, R9, 0x4, R4 ;  /* 0x0000000409047825 */ /* 0x001fca00078e0204 */
[----:B------:R-:W-:Y:S01]  /*01e0*/  STG.E desc[UR4][R4.64], R11 ;  /* 0x0000000b04007986 */ /* 0x000fe2000c101904 */
[----:B------:R-:W-:Y:S05]  /*01f0*/  EXIT ;  /* 0x000000000000794d */ /* 0x000fea0003800000 */
.L_x_0:
[----:B------:R-:W-:-:S00]  /*0200*/  BRA `(.L_x_0) ;  /* 0xfffffffc00fc7947 */ /* 0x000fc0000383ffff */
[----:B------:R-:W-:-:S00]  /*0210*/  NOP ;  /* 0x0000000000007918 */ /* 0x000fc00000000000 */
        /* <DEDUP_REMOVED lines=14> */
.L_x_9:


//--------------------- .text._Z11nearestNodePfPiS0_i --------------------------
	.section	.text._Z11nearestNodePfPiS0_i,"ax",@progbits
	.align	128
        .global         _Z11nearestNodePfPiS0_i
        .type           _Z11nearestNodePfPiS0_i,@function
        .size           _Z11nearestNodePfPiS0_i,(.L_x_10 - _Z11nearestNodePfPiS0_i)
        .other          _Z11nearestNodePfPiS0_i,@"STO_CUDA_ENTRY STV_DEFAULT"
_Z11nearestNodePfPiS0_i:
.text._Z11nearestNodePfPiS0_i:
[----:B------:R-:W-:Y:S01]  /*0000*/  LDC R1, c[0x0][0x37c] ;  /* 0x0000df00ff017b82 */ /* 0x000fe20000000800 */
[----:B------:R-:W0:Y:S01]  /*0010*/  LDCU UR5, c[0x0][0x398] ;  /* 0x00007300ff0577ac */ /* 0x000e220008000800 */
[----:B------:R-:W-:Y:S01]  /*0020*/  IMAD.MOV.U32 R10, RZ, RZ, -0x1 ;  /* 0xffffffffff0a7424 */ /* 0x000fe200078e00ff */
[----:B------:R-:W1:Y:S01]  /*0030*/  LDCU.64 UR6, c[0x0][0x358] ;  /* 0x00006b00ff0677ac */ /* 0x000e620008000a00 */
[----:B0-----:R-:W-:-:S09]  /*0040*/  UISETP.GE.AND UP0, UPT, UR5, 0x1, UPT ;  /* 0x000000010500788c */ /* 0x001fd2000bf06270 */
[----:B-1----:R-:W-:Y:S05]  /*0050*/  BRA.U !UP0, `(.L_x_1) ;  /* 0x0000001108447547 */ /* 0x002fea000b800000 */
[----:B------:R-:W-:Y:S01]  /*0060*/  UISETP.GE.U32.AND UP0, UPT, UR5, 0x4, UPT ;  /* 0x000000040500788c */ /* 0x000fe2000bf06070 */
[----:B------:R-:W-:Y:S01]  /*0070*/  IMAD.MOV.U32 R0, RZ, RZ, 0x47c35000 ;  /* 0x47c35000ff007424 */ /* 0x000fe200078e00ff */
[----:B------:R-:W-:Y:S01]  /*0080*/  ULOP3.LUT UR4, UR5, 0x3, URZ, 0xc0, !UPT ;  /* 0x0000000305047892 */ /* 0x000fe2000f8ec0ff */
[----:B------:R-:W-:Y:S02]  /*0090*/  IMAD.MOV.U32 R10, RZ, RZ, -0x1 ;  /* 0xffffffffff0a7424 */ /* 0x000fe400078e00ff */
[----:B------:R-:W-:-:S04]  /*00a0*/  IMAD.MOV.U32 R11, RZ, RZ, RZ ;  /* 0x000000ffff0b7224 */ /* 0x000fc800078e00ff */
[----:B------:R-:W-:Y:S05]  /*00b0*/  BRA.U !UP0, `(.L_x_2) ;  /* 0x0000000d08bc7547 */ /* 0x000fea000b800000 */
[----:B------:R-:W0:Y:S01]  /*00c0*/  LDC.64 R2, c[0x0][0x380] ;  /* 0x0000e000ff027b82 */ /* 0x000e220000000a00 */
[----:B------:R-:W-:Y:S01]  /*00d0*/  ULOP3.LUT UR5, UR5, 0x7ffffffc, URZ, 0xc0, !UPT ;  /* 0x7ffffffc05057892 */ /* 0x000fe2000f8ec0ff */
[----:B------:R-:W-:Y:S02]  /*00e0*/  IMAD.MOV.U32 R0, RZ, RZ, 0x47c35000 ;  /* 0x47c35000ff007424 */ /* 0x000fe400078e00ff */
[----:B------:R-:W-:Y:S01]  /*00f0*/  IMAD.MOV.U32 R10, RZ, RZ, -0x1 ;  /* 0xffffffffff0a7424 */ /* 0x000fe200078e00ff */
[----:B------:R-:W-:Y:S01]  /*0100*/  UISETP.GT.AND UP0, UPT, UR5, URZ, UPT ;  /* 0x000000ff0500728c */ /* 0x000fe2000bf04270 */
[----:B------:R-:W-:Y:S02]  /*0110*/  IMAD.MOV.U32 R13, RZ, RZ, RZ ;  /* 0x000000ffff0d7224 */ /* 0x000fe400078e00ff */
[----:B------:R-:W1:Y:S01]  /*0120*/  LDC.64 R4, c[0x0][0x388] ;  /* 0x0000e200ff047b82 */ /* 0x000e620000000a00 */
[----:B------:R-:W-:-:S05]  /*0130*/  IMAD.U32 R11, RZ, RZ, UR5 ;  /* 0x00000005ff0b7e24 */ /* 0x000fca000f8e00ff */
[----:B------:R-:W-:Y:S05]  /*0140*/  BRA.U !UP0, `(.L_x_3) ;  /* 0x0000000d08187547 */ /* 0x000fea000b800000 */
[----:B------:R-:W-:Y:S01]  /*0150*/  IMAD.IADD R6, R11, 0x1, -R13 ;  /* 0x000000010b067824 */ /* 0x000fe200078e0a0d */
[----:B------:R-:W-:-:S04]  /*0160*/  PLOP3.LUT P0, PT, PT, PT, PT, 0x80, 0x8 ;  /* 0x000000000008781c */ /* 0x000fc80003f0f070 */
[----:B------:R-:W-:-:S13]  /*0170*/  ISETP.GT.AND P1, PT, R6, 0xc, PT ;  /* 0x0000000c0600780c */ /* 0x000fda0003f24270 */
[----:B------:R-:W-:Y:S05]  /*0180*/  @!P1 BRA `(.L_x_4) ;  /* 0x0000000400f89947 */ /* 0x000fea0003800000 */
[----:B------:R-:W2:Y:S01]  /*0190*/  LDC.64 R6, c[0x0][0x380] ;  /* 0x0000e000ff067b82 */ /* 0x000ea20000000a00 */
[----:B------:R-:W-:Y:S01]  /*01a0*/  PLOP3.LUT P0, PT, PT, PT, PT, 0x8, 0x80 ;  /* 0x000000000080781c */ /* 0x000fe20003f0e170 */
[----:B------:R-:W-:-:S06]  /*01b0*/  VIADD R12, R11, 0xfffffff4 ;  /* 0xfffffff40b0c7836 */ /* 0x000fcc0000000000 */
[----:B------:R-:W3:Y:S06]  /*01c0*/  LDC.64 R8, c[0x0][0x388] ;  /* 0x0000e200ff087b82 */ /* 0x000eec0000000a00 */
.L_x_5:
[----:B--2---:R-:W-:-:S05]  /*01d0*/  IMAD.WIDE.U32 R14, R13, 0x4, R6 ;  /* 0x000000040d0e7825 */ /* 0x004fca00078e0006 */
[----:B------:R-:W2:Y:S01]  /*01e0*/  LDG.E R17, desc[UR6][R14.64] ;  /* 0x000000060e117981 */ /* 0x000ea2000c1e1900 */
[----:B---3--:R-:W-:-:S03]  /*01f0*/  IMAD.WIDE.U32 R18, R13, 0x4, R8 ;  /* 0x000000040d127825 */ /* 0x008fc600078e0008 */
[----:B------:R-:W3:Y:S04]  /*0200*/  LDG.E R21, desc[UR6][R14.64+0x4] ;  /* 0x000004060e157981 */ /* 0x000ee8000c1e1900 */
[----:B------:R-:W4:Y:S01]  /*0210*/  LDG.E R25, desc[UR6][R14.64+0xc] ;  /* 0x00000c060e197981 */ /* 0x000f22000c1e1900 */
[----:B--2---:R-:W-:-:S13]  /*0220*/  FSETP.GEU.AND P6, PT, R17, R0, PT ;  /* 0x000000001100720b */ /* 0x004fda0003fce000 */
[----:B------:R-:W2:Y:S02]  /*0230*/  @!P6 LDG.E R16, desc[UR6][R18.64] ;  /* 0x000000061210e981 */ /* 0x000ea4000c1e1900 */
[----:B--2---:R-:W-:-:S04]  /*0240*/  @!P6 ISETP.NE.AND P5, PT, R16, 0x1, PT ;  /* 0x000000011000e80c */ /* 0x004fc80003fa5270 */
[----:B------:R-:W-:Y:S02]  /*0250*/  @!P6 FSEL R0, R0, R17, !P5 ;  /* 0x000000110000e208 */ /* 0x000fe40006800000 */
[----:B------:R-:W2:Y:S02]  /*0260*/  LDG.E R17, desc[UR6][R14.64+0x8] ;  /* 0x000008060e117981 */ /* 0x000ea4000c1e1900 */
[----:B---3--:R-:W-:-:S13]  /*0270*/  FSETP.GEU.AND P1, PT, R21, R0, PT ;  /* 0x000000001500720b */ /* 0x008fda0003f2e000 */
[----:B------:R-:W3:Y:S02]  /*0280*/  @!P1 LDG.E R20, desc[UR6][R18.64+0x4] ;  /* 0x0000040612149981 */ /* 0x000ee4000c1e1900 */
[----:B---3--:R-:W-:-:S04]  /*0290*/  @!P1 ISETP.NE.AND P2, PT, R20, 0x1, PT ;  /* 0x000000011400980c */ /* 0x008fc80003f45270 */
[----:B------:R-:W-:-:S04]  /*02a0*/  @!P1 FSEL R0, R0, R21, !P2 ;  /* 0x0000001500009208 */ /* 0x000fc80005000000 */
[----:B--2---:R-:W-:-:S13]  /*02b0*/  FSETP.GEU.AND P2, PT, R17, R0, PT ;  /* 0x000000001100720b */ /* 0x004fda0003f4e000 */
[----:B------:R-:W2:Y:S01]  /*02c0*/  @!P2 LDG.E R21, desc[UR6][R18.64+0x8] ;  /* 0x000008061215a981 */ /* 0x000ea2000c1e1900 */
[----:B------:R-:W-:Y:S01]  /*02d0*/  VIADD R23, R13, 0x4 ;  /* 0x000000040d177836 */ /* 0x000fe20000000000 */
[----:B--2---:R-:W-:-:S04]  /*02e0*/  @!P2 ISETP.NE.AND P3, PT, R21, 0x1, PT ;  /* 0x000000011500a80c */ /* 0x004fc80003f65270 */
[----:B------:R-:W-:-:S04]  /*02f0*/  @!P2 FSEL R0, R0, R17, !P3 ;  /* 0x000000110000a208 */ /* 0x000fc80005800000 */
[----:B----4-:R-:W-:Y:S01]  /*0300*/  FSETP.GEU.AND P3, PT, R25, R0, PT ;  /* 0x000000001900720b */ /* 0x010fe20003f6e000 */
[----:B------:R-:W-:-:S05]  /*0310*/  IMAD.WIDE.U32 R16, R23, 0x4, R6 ;  /* 0x0000000417107825 */ /* 0x000fca00078e0006 */
[----:B------:R-:W2:Y:S07]  /*0320*/  LDG.E R27, desc[UR6][R16.64] ;  /* 0x00000006101b7981 */ /* 0x000eae000c1e1900 */
[----:B------:R-:W3:Y:S01]  /*0330*/  @!P3 LDG.E R24, desc[UR6][R18.64+0xc] ;  /* 0x00000c061218b981 */ /* 0x000ee2000c1e1900 */
[----:B------:R-:W-:Y:S01]  /*0340*/  IMAD.WIDE.U32 R14, R23, 0x4, R8 ;  /* 0x00000004170e7825 */ /* 0x000fe200078e0008 */
[----:B------:R-:W-:Y:S02]  /*0350*/  @!P6 SEL R10, R10, R13, !P5 ;  /* 0x0000000d0a0ae207 */ /* 0x000fe40006800000 */
[----:B------:R-:W4:Y:S01]  /*0360*/  LDG.E R19, desc[UR6][R16.64+0x8] ;  /* 0x0000080610137981 */ /* 0x000f22000c1e1900 */
[----:B---3--:R-:W-:-:S04]  /*0370*/  @!P3 ISETP.NE.AND P4, PT, R24, 0x1, PT ;  /* 0x000000011800b80c */ /* 0x008fc80003f85270 */
[----:B------:R-:W-:Y:S02]  /*0380*/  @!P3 FSEL R0, R0, R25, !P4 ;  /* 0x000000190000b208 */ /* 0x000fe40006000000 */
[----:B------:R-:W3:Y:S02]  /*0390*/  LDG.E R25, desc[UR6][R16.64+0x4] ;  /* 0x0000040610197981 */ /* 0x000ee4000c1e1900 */
[----:B--2---:R-:W-:-:S13]  /*03a0*/  FSETP.GEU.AND P4, PT, R27, R0, PT ;  /* 0x000000001b00720b */ /* 0x004fda0003f8e000 */
[----:B------:R-:W2:Y:S01]  /*03b0*/  @!P4 LDG.E R22, desc[UR6][R14.64] ;  /* 0x000000060e16c981 */ /* 0x000ea2000c1e1900 */
[----:B------:R-:W-:-:S13]  /*03c0*/  ISETP.NE.AND P6, PT, R20, 0x1, !P1 ;  /* 0x000000011400780c */ /* 0x000fda0004fc5270 */
[----:B------:R-:W-:Y:S01]  /*03d0*/  @P6 VIADD R10, R13, 0x1 ;  /* 0x000000010d0a6836 */ /* 0x000fe20000000000 */
[----:B--2---:R-:W-:-:S04]  /*03e0*/  @!P4 ISETP.NE.AND P5, PT, R22, 0x1, PT ;  /* 0x000000011600c80c */ /* 0x004fc80003fa5270 */
[----:B------:R-:W-:-:S04]  /*03f0*/  @!P4 FSEL R0, R0, R27, !P5 ;  /* 0x0000001b0000c208 */ /* 0x000fc80006800000 */
[----:B---3--:R-:W-:-:S13]  /*0400*/  FSETP.GEU.AND P6, PT, R25, R0, PT ;  /* 0x000000001900720b */ /* 0x008fda0003fce000 */
[----:B------:R-:W2:Y:S01]  /*0410*/  @!P6 LDG.E R20, desc[UR6][R14.64+0x4] ;  /* 0x000004060e14e981 */ /* 0x000ea2000c1e1900 */
[----:B------:R-:W-:-:S13]  /*0420*/  ISETP.NE.AND P1, PT, R21, 0x1, !P2 ;  /* 0x000000011500780c */ /* 0x000fda0005725270 */
[----:B------:R-:W-:Y:S01]  /*0430*/  @P1 VIADD R10, R13, 0x2 ;  /* 0x000000020d0a1836 */ /* 0x000fe20000000000 */
[----:B--2---:R-:W-:-:S04]  /*0440*/  @!P6 ISETP.NE.AND P1, PT, R20, 0x1, PT ;  /* 0x000000011400e80c */ /* 0x004fc80003f25270 */
[----:B------:R-:W-:Y:S02]  /*0450*/  @!P6 FSEL R0, R0, R25, !P1 ;  /* 0x000000190000e208 */ /* 0x000fe40004800000 */
[----:B------:R-:W2:Y:S02]  /*0460*/  LDG.E R25, desc[UR6][R16.64+0xc] ;  /* 0x00000c0610197981 */ /* 0x000ea4000c1e1900 */
[----:B----4-:R-:W-:-:S13]  /*0470*/  FSETP.GEU.AND P1, PT, R19, R0, PT ;  /* 0x000000001300720b */ /* 0x010fda0003f2e000 */
[----:B------:R-:W3:Y:S01]  /*0480*/  @!P1 LDG.E R22, desc[UR6][R14.64+0x8] ;  /* 0x000008060e169981 */ /* 0x000ee2000c1e1900 */
[----:B------:R-:W-:-:S13]  /*0490*/  ISETP.NE.AND P2, PT, R24, 0x1, !P3 ;  /* 0x000000011800780c */ /* 0x000fda0005f45270 */
[C---:B------:R-:W-:Y:S02]  /*04a0*/  @P2 VIADD R10, R13.reuse, 0x3 ;  /* 0x000000030d0a2836 */ /* 0x040fe40000000000 */
[----:B------:R-:W-:Y:S01]  /*04b0*/  VIADD R21, R13, 0x8 ;  /* 0x000000080d157836 */ /* 0x000fe20000000000 */
[----:B---3--:R-:W-:-:S04]  /*04c0*/  @!P1 ISETP.NE.AND P2, PT, R22, 0x1, PT ;  /* 0x000000011600980c */ /* 0x008fc80003f45270 */
[----:B------:R-:W-:-:S04]  /*04d0*/  @!P1 FSEL R0, R0, R19, !P2 ;  /* 0x0000001300009208 */ /* 0x000fc80005000000 */
[----:B--2---:R-:W-:Y:S01]  /*04e0*/  FSETP.GEU.AND P2, PT, R25, R0, PT ;  /* 0x000000001900720b */ /* 0x004fe20003f4e000 */
[----:B------:R-:W-:-:S05]  /*04f0*/  IMAD.WIDE.U32 R18, R21, 0x4, R6 ;  /* 0x0000000415127825 */ /* 0x000fca00078e0006 */
[----:B------:R-:W2:Y:S01]  /*0500*/  LDG.E R27, desc[UR6][R18.64] ;  /* 0x00000006121b7981 */ /* 0x000ea2000c1e1900 */
[----:B------:R-:W-:-:S03]  /*0510*/  IMAD.WIDE.U32 R16, R21, 0x4, R8 ;  /* 0x0000000415107825 */ /* 0x000fc600078e0008 */
[----:B------:R-:W3:Y:S04]  /*0520*/  LDG.E R29, desc[UR6][R18.64+0x4] ;  /* 0x00000406121d7981 */ /* 0x000ee8000c1e1900 */
[----:B------:R-:W4:Y:S01]  /*0530*/  @!P2 LDG.E R24, desc[UR6][R14.64+0xc] ;  /* 0x00000c060e18a981 */ /* 0x000f22000c1e1900 */
[----:B------:R-:W-:-:S03]  /*0540*/  @!P4 SEL R10, R10, R23, !P5 ;  /* 0x000000170a0ac207 */ /* 0x000fc60006800000 */
[----:B------:R-:W5:Y:S01]  /*0550*/  LDG.E R15, desc[UR6][R18.64+0x8] ;  /* 0x00000806120f7981 */ /* 0x000f62000c1e1900 */
[----:B----4-:R-:W-:-:S04]  /*0560*/  @!P2 ISETP.NE.AND P3, PT, R24, 0x1, PT ;  /* 0x000000011800a80c */ /* 0x010fc80003f65270 */
[----:B------:R-:W-:-:S04]  /*0570*/  @!P2 FSEL R0, R0, R25, !P3 ;  /* 0x000000190000a208 */ /* 0x000fc80005800000 */
[----:B--2---:R-:W-:-:S13]  /*0580*/  FSETP.GEU.AND P3, PT, R27, R0, PT ;  /* 0x000000001b00720b */ /* 0x004fda0003f6e000 */
[----:B------:R-:W2:Y:S01]  /*0590*/  @!P3 LDG.E R25, desc[UR6][R16.64] ;  /* 0x000000061019b981 */ /* 0x000ea2000c1e1900 */
[----:B------:R-:W-:-:S13]  /*05a0*/  ISETP.NE.AND P5, PT, R20, 0x1, !P6 ;  /* 0x000000011400780c */ /* 0x000fda00077a5270 */
[----:B------:R-:W-:Y:S01]  /*05b0*/  @P5 VIADD R10, R13, 0x5 ;  /* 0x000000050d0a5836 */ /* 0x000fe20000000000 */
[----:B--2---:R-:W-:Y:S02]  /*05c0*/  @!P3 ISETP.NE.AND P4, PT, R25, 0x1, PT ;  /* 0x000000011900b80c */ /* 0x004fe40003f85270 */
[----:B------:R-:W-:Y:S01]  /*05d0*/  ISETP.NE.AND P6, PT, R22, 0x1, !P1 ;  /* 0x000000011600780c */ /* 0x000fe20004fc5270 */
[----:B------:R-:W2:Y:S01]  /*05e0*/  LDG.E R25, desc[UR6][R18.64+0xc] ;  /* 0x00000c0612197981 */ /* 0x000ea2000c1e1900 */
[----:B------:R-:W-:-:S04]  /*05f0*/  @!P3 FSEL R0, R0, R27, !P4 ;  /* 0x0000001b0000b208 */ /* 0x000fc80006000000 */
[----:B---3--:R-:W-:-:S13]  /*0600*/  FSETP.GEU.AND P5, PT, R29, R0, PT ;  /* 0x000000001d00720b */ /* 0x008fda0003fae000 */
[----:B------:R-:W3:Y:S01]  /*0610*/  @!P5 LDG.E R20, desc[UR6][R16.64+0x4] ;  /* 0x000004061014d981 */ /* 0x000ee2000c1e1900 */
[----:B------:R-:W-:Y:S01]  /*0620*/  @P6 VIADD R10, R13, 0x6 ;  /* 0x000000060d0a6836 */ /* 0x000fe20000000000 */
[----:B---3--:R-:W-:-:S04]  /*0630*/  @!P5 ISETP.NE.AND P6, PT, R20, 0x1, PT ;  /* 0x000000011400d80c */ /* 0x008fc80003fc5270 */
[----:B------:R-:W-:-:S04]  /*0640*/  @!P5 FSEL R0, R0, R29, !P6 ;  /* 0x0000001d0000d208 */ /* 0x000fc80007000000 */
[----:B-----5:R-:W-:-:S13]  /*0650*/  FSETP.GEU.AND P6, PT, R15, R0, PT ;  /* 0x000000000f00720b */ /* 0x020fda0003fce000 */
        /* <DEDUP_REMOVED lines=11> */
[----:B------:R-:W4:Y:S02]  /*0710*/  @!P1 LDG.E R24, desc[UR6][R16.64+0xc] ;  /* 0x00000c0610189981 */ /* 0x000f24000c1e1900 */
[----:B----4-:R-:W-:-:S04]  /*0720*/  @!P1 ISETP.NE.AND P2, PT, R24, 0x1, PT ;  /* 0x000000011800980c */ /* 0x010fc80003f45270 */
[----:B------:R-:W-:-:S04]  /*0730*/  @!P1 FSEL R0, R0, R25, !P2 ;  /* 0x0000001900009208 */ /* 0x000fc80005000000 */
[----:B--2---:R-:W-:-:S13]  /*0740*/  FSETP.GEU.AND P2, PT, R27, R0, PT ;  /* 0x000000001b00720b */ /* 0x004fda0003f4e000 */
[----:B------:R-:W2:Y:S01]  /*0750*/  @!P2 LDG.E R25, desc[UR6][R18.64] ;  /* 0x000000061219a981 */ /* 0x000ea2000c1e1900 */
[----:B------:R-:W-:Y:S02]  /*0760*/  @!P3 SEL R10, R10, R21, !P4 ;  /* 0x000000150a0ab207 */ /* 0x000fe40006000000 */
[----:B------:R-:W-:Y:S01]  /*0770*/  ISETP.NE.AND P3, PT, R20, 0x1, !P5 ;  /* 0x000000011400780c */ /* 0x000fe20006f65270 */
[----:B------:R-:W4:-:S12]  /*0780*/  LDG.E R21, desc[UR6][R14.64+0x8] ;  /* 0x000008060e157981 */ /* 0x000f18000c1e1900 */
        /* <DEDUP_REMOVED lines=10> */
[----:B----4-:R-:W-:-:S13]  /*0830*/  FSETP.GEU.AND P5, PT, R21, R0, PT ;  /* 0x000000001500720b */ /* 0x010fda0003fae000 */
[----:B------:R-:W3:Y:S01]  /*0840*/  @!P5 LDG.E R17, desc[UR6][R18.64+0x8] ;  /* 0x000008061211d981 */ /* 0x000ee2000c1e1900 */
[----:B------:R-:W-:-:S13]  /*0850*/  ISETP.NE.AND P6, PT, R24, 0x1, !P1 ;  /* 0x000000011800780c */ /* 0x000fda0004fc5270 */
[----:B------:R-:W-:Y:S01]  /*0860*/  @P6 VIADD R10, R13, 0xb ;  /* 0x0000000b0d0a6836 */ /* 0x000fe20000000000 */
[----:B---3--:R-:W-:-:S04]  /*0870*/  @!P5 ISETP.NE.AND P6, PT, R17, 0x1, PT ;  /* 0x000000011100d80c */ /* 0x008fc80003fc5270 */
[----:B------:R-:W-:-:S04]  /*0880*/  @!P5 FSEL R0, R0, R21, !P6 ;  /* 0x000000150000d208 */ /* 0x000fc80007000000 */
[----:B--2---:R-:W-:-:S13]  /*0890*/  FSETP.GEU.AND P6, PT, R25, R0, PT ;  /* 0x000000001900720b */ /* 0x004fda0003fce000 */
[----:B------:R-:W2:Y:S01]  /*08a0*/  @!P6 LDG.E R20, desc[UR6][R18.64+0xc] ;  /* 0x00000c061214e981 */ /* 0x000ea2000c1e1900 */
[----:B------:R-:W-:Y:S02]  /*08b0*/  ISETP.NE.AND P1, PT, R16, 0x1, !P3 ;  /* 0x000000011000780c */ /* 0x000fe40005f25270 */
[----:B------:R-:W-:Y:S02]  /*08c0*/  @!P2 SEL R10, R10, R23, !P4 ;  /* 0x000000170a0aa207 */ /* 0x000fe40006000000 */
[----:B------:R-:W-:-:S09]  /*08d0*/  ISETP.NE.AND P2, PT, R17, 0x1, !P5 ;  /* 0x000000011100780c */ /* 0x000fd20006f45270 */
[----:B------:R-:W-:-:S04]  /*08e0*/  @P1 VIADD R10, R13, 0xd ;  /* 0x0000000d0d0a1836 */ /* 0x000fc80000000000 */
[----:B------:R-:W-:Y:S01]  /*08f0*/  @P2 VIADD R10, R13, 0xe ;  /* 0x0000000e0d0a2836 */ /* 0x000fe20000000000 */
[----:B--2---:R-:W-:-:S13]  /*0900*/  ISETP.NE.AND P1, PT, R20, 0x1, !P6 ;  /* 0x000000011400780c */ /* 0x004fda0007725270 */
[C---:B------:R-:W-:Y:S02]  /*0910*/  @P1 VIADD R10, R13.reuse, 0xf ;  /* 0x0000000f0d0a1836 */ /* 0x040fe40000000000 */
[----:B------:R-:W-:-:S05]  /*0920*/  VIADD R13, R13, 0x10 ;  /* 0x000000100d0d7836 */ /* 0x000fca0000000000 */
[----:B------:R-:W-:Y:S02]  /*0930*/  ISETP.GE.AND P2, PT, R13, R12, PT ;  /* 0x0000000c0d00720c */ /* 0x000fe40003f46270 */
[----:B------:R-:W-:-:S04]  /*0940*/  @!P6 ISETP.NE.AND P1, PT, R20, 0x1, PT ;  /* 0x000000011400e80c */ /* 0x000fc80003f25270 */
[----:B------:R-:W-:-:S07]  /*0950*/  @!P6 FSEL R0, R0, R25, !P1 ;  /* 0x000000190000e208 */ /* 0x000fce0004800000 */
[----:B------:R-:W-:Y:S05]  /*0960*/  @!P2 BRA `(.L_x_5) ;  /* 0xfffffff80018a947 */ /* 0x000fea000383ffff */
.L_x_4:
[----:B------:R-:W-:-:S05]  /*0970*/  IMAD.IADD R6, R11, 0x1, -R13 ;  /* 0x000000010b067824 */ /* 0x000fca00078e0a0d */
[----:B------:R-:W-:-:S13]  /*0980*/  ISETP.GT.AND P1, PT, R6, 0x4, PT ;  /* 0x000000040600780c */ /* 0x000fda0003f24270 */
[----:B------:R-:W-:Y:S05]  /*0990*/  @!P1 BRA `(.L_x_6) ;  /* 0x0000000000fc9947 */ /* 0x000fea0003800000 */
[----:B------:R-:W2:Y:S08]  /*09a0*/  LDC.64 R8, c[0x0][0x380] ;  /* 0x0000e000ff087b82 */ /* 0x000eb00000000a00 */
[----:B------:R-:W3:Y:S01]  /*09b0*/  LDC.64 R6, c[0x0][0x388] ;  /* 0x0000e200ff067b82 */ /* 0x000ee20000000a00 */
[----:B--2---:R-:W-:-:S05]  /*09c0*/  IMAD.WIDE.U32 R16, R13, 0x4, R8 ;  /* 0x000000040d107825 */ /* 0x004fca00078e0008 */
[----:B------:R-:W2:Y:S01]  /*09d0*/  LDG.E R19, desc[UR6][R16.64] ;  /* 0x0000000610137981 */ /* 0x000ea2000c1e1900 */
[----:B---3--:R-:W-:-:S03]  /*09e0*/  IMAD.WIDE.U32 R14, R13, 0x4, R6 ;  /* 0x000000040d0e7825 */ /* 0x008fc600078e0006 */
[----:B------:R-:W3:Y:S01]  /*09f0*/  LDG.E R21, desc[UR6][R16.64+0x4] ;  /* 0x0000040610157981 */ /* 0x000ee2000c1e1900 */
        /* <DEDUP_REMOVED lines=8> */
[----:B------:R-:W-:Y:S02]  /*0a80*/  @!P1 FSEL R0, R0, R21, !P0 ;  /* 0x0000001500009208 */ /* 0x000fe40004000000 */
[----:B------:R-:W3:Y:S02]  /*0a90*/  LDG.E R21, desc[UR6][R16.64+0xc] ;  /* 0x00000c0610157981 */ /* 0x000ee4000c1e1900 */
[----:B--2---:R-:W-:-:S13]  /*0aa0*/  FSETP.GEU.AND P0, PT, R19, R0, PT ;  /* 0x000000001300720b */ /* 0x004fda0003f0e000 */
[----:B------:R-:W2:Y:S02]  /*0ab0*/  @!P0 LDG.E R12, desc[UR6][R14.64+0x8] ;  /* 0x000008060e0c8981 */ /* 0x000ea4000c1e1900 */
[----:B--2---:R-:W-:-:S04]  /*0ac0*/  @!P0 ISETP.NE.AND P2, PT, R12, 0x1, PT ;  /* 0x000000010c00880c */ /* 0x004fc80003f45270 */
[----:B------:R-:W-:-:S04]  /*0ad0*/  @!P0 FSEL R0, R0, R19, !P2 ;  /* 0x0000001300008208 */ /* 0x000fc80005000000 */
[----:B---3--:R-:W-:Y:S01]  /*0ae0*/  FSETP.GEU.AND P2, PT, R21, R0, PT ;  /* 0x000000001500720b */ /* 0x008fe20003f4e000 */
[----:B------:R-:W-:-:S04]  /*0af0*/  VIADD R19, R13, 0x4 ;  /* 0x000000040d137836 */ /* 0x000fc80000000000 */
[----:B------:R-:W-:-:S05]  /*0b00*/  IMAD.WIDE.U32 R8, R19, 0x4, R8 ;  /* 0x0000000413087825 */ /* 0x000fca00078e0008 */
[----:B------:R-:W2:Y:S04]  /*0b10*/  LDG.E R23, desc[UR6][R8.64] ;  /* 0x0000000608177981 */ /* 0x000ea8000c1e1900 */
[----:B------:R-:W3:Y:S01]  /*0b20*/  @!P2 LDG.E R20, desc[UR6][R14.64+0xc] ;  /* 0x00000c060e14a981 */ /* 0x000ee2000c1e1900 */
[----:B------:R-:W-:-:S03]  /*0b30*/  IMAD.WIDE.U32 R6, R19, 0x4, R6 ;  /* 0x0000000413067825 */ /* 0x000fc600078e0006 */
[----:B------:R-:W4:Y:S01]  /*0b40*/  LDG.E R17, desc[UR6][R8.64+0x4] ;  /* 0x0000040608117981 */ /* 0x000f22000c1e1900 */
[----:B---3--:R-:W-:-:S04]  /*0b50*/  @!P2 ISETP.NE.AND P3, PT, R20, 0x1, PT ;  /* 0x000000011400a80c */ /* 0x008fc80003f65270 */
[----:B------:R-:W-:Y:S02]  /*0b60*/  @!P2 FSEL R0, R0, R21, !P3 ;  /* 0x000000150000a208 */ /* 0x000fe40005800000 */
[----:B------:R-:W-:Y:S01]  /*0b70*/  @!P5 SEL R10, R10, R13, !P6 ;  /* 0x0000000d0a0ad207 */ /* 0x000fe20007000000 */
[----:B------:R-:W3:Y:S01]  /*0b80*/  LDG.E R21, desc[UR6][R8.64+0x8] ;  /* 0x0000080608157981 */ /* 0x000ee2000c1e1900 */
[----:B--2---:R-:W-:-:S13]  /*0b90*/  FSETP.GEU.AND P3, PT, R23, R0, PT ;  /* 0x000000001700720b */ /* 0x004fda0003f6e000 */
[----:B------:R-:W2:Y:S02]  /*0ba0*/  @!P3 LDG.E R16, desc[UR6][R6.64] ;  /* 0x000000060610b981 */ /* 0x000ea4000c1e1900 */
[----:B--2---:R-:W-:-:S04]  /*0bb0*/  @!P3 ISETP.NE.AND P4, PT, R16, 0x1, PT ;  /* 0x000000011000b80c */ /* 0x004fc80003f85270 */
[----:B------:R-:W-:-:S04]  /*0bc0*/  @!P3 FSEL R0, R0, R23, !P4 ;  /* 0x000000170000b208 */ /* 0x000fc80006000000 */
[----:B----4-:R-:W-:-:S13]  /*0bd0*/  FSETP.GEU.AND P5, PT, R17, R0, PT ;  /* 0x000000001100720b */ /* 0x010fda0003fae000 */
[----:B------:R-:W2:Y:S01]  /*0be0*/  @!P5 LDG.E R14, desc[UR6][R6.64+0x4] ;  /* 0x00000406060ed981 */ /* 0x000ea2000c1e1900 */
[----:B------:R-:W-:-:S13]  /*0bf0*/  ISETP.NE.AND P6, PT, R18, 0x1, !P1 ;  /* 0x000000011200780c */ /* 0x000fda0004fc5270 */
[----:B------:R-:W-:Y:S01]  /*0c00*/  @P6 VIADD R10, R13, 0x1 ;  /* 0x000000010d0a6836 */ /* 0x000fe20000000000 */
[----:B--2---:R-:W-:-:S04]  /*0c10*/  @!P5 ISETP.NE.AND P6, PT, R14, 0x1, PT ;  /* 0x000000010e00d80c */ /* 0x004fc80003fc5270 */
[----:B------:R-:W-:Y:S02]  /*0c20*/  @!P5 FSEL R0, R0, R17, !P6 ;  /* 0x000000110000d208 */ /* 0x000fe40007000000 */
[----:B------:R-:W2:Y:S02]  /*0c30*/  LDG.E R17, desc[UR6][R8.64+0xc] ;  /* 0x00000c0608117981 */ /* 0x000ea4000c1e1900 */
[----:B---3--:R-:W-:-:S13]  /*0c40*/  FSETP.GEU.AND P6, PT, R21, R0, PT ;  /* 0x000000001500720b */ /* 0x008fda0003fce000 */
        /* <DEDUP_REMOVED lines=8> */
[----:B------:R-:W-:-:S11]  /*0cd0*/  ISETP.NE.AND P2, PT, R15, 0x1, !P6 ;  /* 0x000000010f00780c */ /* 0x000fd60007745270 */
[----:B------:R-:W-:Y:S01]  /*0ce0*/  @P0 VIADD R10, R13, 0x3 ;  /* 0x000000030d0a0836 */ /* 0x000fe20000000000 */
[----:B------:R-:W-:-:S04]  /*0cf0*/  ISETP.NE.AND P0, PT, R14, 0x1, !P5 ;  /* 0x000000010e00780c */ /* 0x000fc80006f05270 */
[----:B------:R-:W-:Y:S01]  /*0d00*/  @!P3 SEL R10, R10, R19, !P4 ;  /* 0x000000130a0ab207 */ /* 0x000fe20006000000 */
[----:B------:R-:W-:-:S08]  /*0d10*/  VIADD R13, R19, 0x4 ;  /* 0x00000004130d7836 */ /* 0x000fd00000000000 */
[C---:B------:R-:W-:Y:S02]  /*0d20*/  @P0 VIADD R10, R19.reuse, 0x1 ;  /* 0x00000001130a0836 */ /* 0x040fe40000000000 */
[----:B------:R-:W-:Y:S01]  /*0d30*/  @P2 VIADD R10, R19, 0x2 ;  /* 0x00000002130a2836 */ /* 0x000fe20000000000 */
[----:B------:R-:W-:Y:S02]  /*0d40*/  PLOP3.LUT P0, PT, PT, PT, PT, 0x8, 0x80 ;  /* 0x000000000080781c */ /* 0x000fe40003f0e170 */
[C---:B--2---:R-:W-:Y:S02]  /*0d50*/  ISETP.NE.AND P3, PT, R12.reuse, 0x1, !P1 ;  /* 0x000000010c00780c */ /* 0x044fe40004f65270 */
[----:B------:R-:W-:-:S04]  /*0d60*/  @!P1 ISETP.NE.AND P2, PT, R12, 0x1, PT ;  /* 0x000000010c00980c */ /* 0x000fc80003f45270 */
[----:B------:R-:W-:-:S07]  /*0d70*/  @!P1 FSEL R0, R0, R17, !P2 ;  /* 0x0000001100009208 */ /* 0x000fce0005000000 */
[----:B------:R-:W-:-:S07]  /*0d80*/  @P3 VIADD R10, R19, 0x3 ;  /* 0x00000003130a3836 */ /* 0x000fce0000000000 */
.L_x_6:
[----:B------:R-:W-:-:S13]  /*0d90*/  ISETP.NE.OR P0, PT, R13, R11, P0 ;  /* 0x0000000b0d00720c */ /* 0x000fda0000705670 */
[----:B------:R-:W-:Y:S05]  /*0da0*/  @!P0 BRA `(.L_x_2) ;  /* 0x0000000000808947 */ /* 0x000fea0003800000 */
.L_x_3:
[----:B0-----:R-:W-:-:S05]  /*0db0*/  IMAD.WIDE.U32 R8, R13, 0x4, R2 ;  /* 0x000000040d087825 */ /* 0x001fca00078e0002 */
[----:B------:R-:W2:Y:S01]  /*0dc0*/  LDG.E R15, desc[UR6][R8.64] ;  /* 0x00000006080f7981 */ /* 0x000ea2000c1e1900 */
[----:B-1----:R-:W-:-:S03]  /*0dd0*/  IMAD.WIDE.U32 R6, R13, 0x4, R4 ;  /* 0x000000040d067825 */ /* 0x002fc600078e0004 */
        /* <DEDUP_REMOVED lines=15> */
[----:B---3--:R-:W-:-:S13]  /*0ed0*/  FSETP.GEU.AND P3, PT, R17, R0, PT ;  /* 0x000000001100720b */ /* 0x008fda0003f6e000 */
[----:B------:R-:W2:Y:S01]  /*0ee0*/  @!P3 LDG.E R15, desc[UR6][R6.64+0xc] ;  /* 0x00000c06060fb981 */ /* 0x000ea2000c1e1900 */
[----:B------:R-:W-:Y:S02]  /*0ef0*/  ISETP.NE.AND P6, PT, R12, 0x1, !P1 ;  /* 0x000000010c00780c */ /* 0x000fe40004fc5270 */
[----:B------:R-:W-:Y:S02]  /*0f00*/  ISETP.NE.AND P5, PT, R14, 0x1, !P4 ;  /* 0x000000010e00780c */ /* 0x000fe400067a5270 */
[----:B------:R-:W-:-:S09]  /*0f10*/  @!P2 SEL R10, R10, R13, !P0 ;  /* 0x0000000d0a0aa207 */ /* 0x000fd20004000000 */
[C---:B------:R-:W-:Y:S02]  /*0f20*/  @P6 VIADD R10, R13.reuse, 0x1 ;  /* 0x000000010d0a6836 */ /* 0x040fe40000000000 */
[----:B------:R-:W-:Y:S01]  /*0f30*/  @P5 VIADD R10, R13, 0x2 ;  /* 0x000000020d0a5836 */ /* 0x000fe20000000000 */
[----:B--2---:R-:W-:-:S13]  /*0f40*/  ISETP.NE.AND P0, PT, R15, 0x1, !P3 ;  /* 0x000000010f00780c */ /* 0x004fda0005f05270 */
[C---:B------:R-:W-:Y:S02]  /*0f50*/  @P0 VIADD R10, R13.reuse, 0x3 ;  /* 0x000000030d0a0836 */ /* 0x040fe40000000000 */
[----:B------:R-:W-:-:S05]  /*0f60*/  VIADD R13, R13, 0x4 ;  /* 0x000000040d0d7836 */ /* 0x000fca0000000000 */
[----:B------:R-:W-:Y:S02]  /*0f70*/  ISETP.NE.AND P1, PT, R13, R11, PT ;  /* 0x0000000b0d00720c */ /* 0x000fe40003f25270 */
[----:B------:R-:W-:-:S04]  /*0f80*/  @!P3 ISETP.NE.AND P0, PT, R15, 0x1, PT ;  /* 0x000000010f00b80c */ /* 0x000fc80003f05270 */
[----:B------:R-:W-:-:S07]  /*0f90*/  @!P3 FSEL R0, R0, R17, !P0 ;  /* 0x000000110000b208 */ /* 0x000fce0004000000 */
[----:B------:R-:W-:Y:S05]  /*0fa0*/  @P1 BRA `(.L_x_3) ;  /* 0xfffffffc00801947 */ /* 0x000fea000383ffff */
.L_x_2:
[----:B------:R-:W-:-:S09]  /*0fb0*/  UISETP.NE.AND UP0, UPT, UR4, URZ, UPT ;  /* 0x000000ff0400728c */ /* 0x000fd2000bf05270 */
[----:B------:R-:W-:Y:S05]  /*0fc0*/  BRA.U !UP0, `(.L_x_1) ;  /* 0x0000000108687547 */ /* 0x000fea000b800000 */
[----:B0-----:R-:W0:Y:S01]  /*0fd0*/  LDC.64 R2, c[0x0][0x388] ;  /* 0x0000e200ff027b82 */ /* 0x001e220000000a00 */
[----:B------:R-:W-:-:S07]  /*0fe0*/  UIADD3 UR4, UPT, UPT, -UR4, URZ, URZ ;  /* 0x000000ff04047290 */ /* 0x000fce000fffe1ff */
[----:B-1----:R-:W1:Y:S01]  /*0ff0*/  LDC.64 R4, c[0x0][0x380] ;  /* 0x0000e000ff047b82 */ /* 0x002e620000000a00 */
[----:B0-----:R-:W-:-:S04]  /*1000*/  IMAD.WIDE.U32 R2, R11, 0x4, R2 ;  /* 0x000000040b027825 */ /* 0x001fc800078e0002 */
[----:B------:R-:W-:Y:S02]  /*1010*/  IMAD.MOV.U32 R7, RZ, RZ, R2 ;  /* 0x000000ffff077224 */ /* 0x000fe400078e0002 */
[----:B------:R-:W-:Y:S02]  /*1020*/  IMAD.MOV.U32 R8, RZ, RZ, R3 ;  /* 0x000000ffff087224 */ /* 0x000fe400078e0003 */
[----:B-1----:R-:W-:-:S04]  /*1030*/  IMAD.WIDE.U32 R4, R11, 0x4, R4 ;  /* 0x000000040b047825 */ /* 0x002fc800078e0004 */
[----:B------:R-:W-:-:S07]  /*1040*/  IMAD.MOV.U32 R6, RZ, RZ, R4 ;  /* 0x000000ffff067224 */ /* 0x000fce00078e0004 */
.L_x_7:
[----:B------:R-:W-:Y:S02]  /*1050*/  IMAD.MOV.U32 R2, RZ, RZ, R6 ;  /* 0x000000ffff027224 */ /* 0x000fe400078e0006 */
[----:B------:R-:W-:-:S05]  /*1060*/  IMAD.MOV.U32 R3, RZ, RZ, R5 ;  /* 0x000000ffff037224 */ /* 0x000fca00078e0005 */
[----:B------:R-:W2:Y:S02]  /*1070*/  LDG.E R9, desc[UR6][R2.64] ;  /* 0x0000000602097981 */ /* 0x000ea4000c1e1900 */
[----:B--2---:R-:W-:-:S13]  /*1080*/  FSETP.GEU.AND P0, PT, R9, R0, PT ;  /* 0x000000000900720b */ /* 0x004fda0003f0e000 */
[----:B------:R-:W-:Y:S02]  /*1090*/  @!P0 IMAD.MOV.U32 R2, RZ, RZ, R7 ;  /* 0x000000ffff028224 */ /* 0x000fe400078e0007 */
[----:B------:R-:W-:-:S05]  /*10a0*/  @!P0 IMAD.MOV.U32 R3, RZ, RZ, R8 ;  /* 0x000000ffff038224 */ /* 0x000fca00078e0008 */
[----:B------:R-:W2:Y:S01]  /*10b0*/  @!P0 LDG.E R4, desc[UR6][R2.64] ;  /* 0x0000000602048981 */ /* 0x000ea2000c1e1900 */
[----:B------:R-:W-:Y:S01]  /*10c0*/  UIADD3 UR4, UPT, UPT, UR4, 0x1, URZ ;  /* 0x0000000104047890 */ /* 0x000fe2000fffe0ff */
[----:B------:R-:W-:Y:S02]  /*10d0*/  IADD3 R6, P3, PT, R6, 0x4, RZ ;  /* 0x0000000406067810 */ /* 0x000fe40007f7e0ff */
[----:B------:R-:W-:Y:S01]  /*10e0*/  IADD3 R7, P2, PT, R7, 0x4, RZ ;  /* 0x0000000407077810 */ /* 0x000fe20007f5e0ff */
[----:B------:R-:W-:Y:S02]  /*10f0*/  UISETP.NE.AND UP0, UPT, UR4, URZ, UPT ;  /* 0x000000ff0400728c */ /* 0x000fe4000bf05270 */
[----:B------:R-:W-:Y:S02]  /*1100*/  IMAD.X R5, RZ, RZ, R5, P3 ;  /* 0x000000ffff057224 */ /* 0x000fe400018e0605 */
[----:B------:R-:W-:Y:S01]  /*1110*/  IMAD.X R8, RZ, RZ, R8, P2 ;  /* 0x000000ffff087224 */ /* 0x000fe200010e0608 */
[----:B--2---:R-:W-:-:S04]  /*1120*/  @!P0 ISETP.NE.AND P1, PT, R4, 0x1, PT ;  /* 0x000000010400880c */ /* 0x004fc80003f25270 */
[----:B------:R-:W-:Y:S01]  /*1130*/  @!P0 SEL R10, R10, R11, !P1 ;  /* 0x0000000b0a0a8207 */ /* 0x000fe20004800000 */
[----:B------:R-:W-:Y:S01]  /*1140*/  VIADD R11, R11, 0x1 ;  /* 0x000000010b0b7836 */ /* 0x000fe20000000000 */
[----:B------:R-:W-:Y:S01]  /*1150*/  @!P0 FSEL R0, R0, R9, !P1 ;  /* 0x0000000900008208 */ /* 0x000fe20004800000 */
[----:B------:R-:W-:Y:S06]  /*1160*/  BRA.U UP0, `(.L_x_7) ;  /* 0xfffffffd00b87547 */ /* 0x000fec000b83ffff */
.L_x_1:
[----:B-1----:R-:W1:Y:S01]  /*1170*/  LDC.64 R4, c[0x0][0x388] ;  /* 0x0000e200ff047b82 */ /* 0x002e620000000a00 */
[----:B------:R-:W-:-:S07]  /*1180*/  IMAD.MOV.U32 R7, RZ, RZ, 0x1 ;  /* 0x00000001ff077424 */ /* 0x000fce00078e00ff */
[----:B0-----:R-:W0:Y:S01]  /*1190*/  LDC.64 R2, c[0x0][0x390] ;  /* 0x0000e400ff027b82 */ /* 0x001e220000000a00 */
[----:B-1----:R-:W-:Y:S01]  /*11a0*/  IMAD.WIDE R4, R10, 0x4, R4 ;  /* 0x000000040a047825 */ /* 0x002fe200078e0204 */
[----:B0-----:R-:W-:Y:S04]  /*11b0*/  STG.E desc[UR6][R2.64], R10 ;  /* 0x0000000a02007986 */ /* 0x001fe8000c101906 */
[----:B------:R-:W-:Y:S01]  /*11c0*/  STG.E desc[UR6][R4.64], R7 ;  /* 0x0000000704007986 */ /* 0x000fe2000c101906 */
[----:B------:R-:W-:Y:S05]  /*11d0*/  EXIT ;  /* 0x000000000000794d */ /* 0x000fea0003800000 */
.L_x_8:
        /* <DEDUP_REMOVED lines=10> */
.L_x_10:


//--------------------- .nv.shared.reserved.0     --------------------------
	.section	.nv.shared.reserved.0,"aw",@nobits
	.weak		__nv_reservedSMEM_offset_0_alias
	.size		__nv_reservedSMEM_offset_0_alias, 0, 64
	.other		__nv_reservedSMEM_offset_0_alias,@"STO_CUDA_RESERVED_SHARED STV_DEFAULT"
__nv_reservedSMEM_offset_0_alias:
	.zero		0
	.zero		64


//--------------------- .nv.constant0._Z9cudaRelaxPfS_PiS0_S0_ --------------------------
	.section	.nv.constant0._Z9cudaRelaxPfS_PiS0_S0_,"a",@progbits
	.sectionflags	@""
	.align	4
.nv.constant0._Z9cudaRelaxPfS_PiS0_S0_:
	.zero		936


//--------------------- .nv.constant0._Z11nearestNodePfPiS0_i --------------------------
	.section	.nv.constant0._Z11nearestNodePfPiS0_i,"a",@progbits
	.sectionflags	@""
	.align	4
.nv.constant0._Z11nearestNodePfPiS0_i:
	.zero		924


//--------------------- SYMBOLS --------------------------

	.type		.nv.reservedSmem.offset0,@object
	.size		.nv.reservedSmem.offset0,0x4
